	.headerflags	@"EF_CUDA_TEXMODE_UNIFIED EF_CUDA_64BIT_ADDRESS EF_CUDA_SM86 EF_CUDA_VIRTUAL_SM(EF_CUDA_SM86)"
	.elftype	@"ET_EXEC"


//--------------------- .nv.info                  --------------------------
	.section	.nv.info,"",@"SHT_CUDA_INFO"
	.align	4


	//----- nvinfo : EIATTR_REGCOUNT
	.align		4
        /*0000*/ 	.byte	0x04, 0x2f
        /*0002*/ 	.short	(.L_1 - .L_0)
	.align		4
.L_0:
        /*0004*/ 	.word	index@(causal_conv1d_fwd_kernel)
        /*0008*/ 	.word	0x0000001e


	//----- nvinfo : EIATTR_MAX_STACK_SIZE
	.align		4
.L_1:
        /*000c*/ 	.byte	0x04, 0x23
        /*000e*/ 	.short	(.L_3 - .L_2)
	.align		4
.L_2:
        /*0010*/ 	.word	index@(causal_conv1d_fwd_kernel)
        /*0014*/ 	.word	0x00000000


	//----- nvinfo : EIATTR_MIN_STACK_SIZE
	.align		4
.L_3:
        /*0018*/ 	.byte	0x04, 0x12
        /*001a*/ 	.short	(.L_5 - .L_4)
	.align		4
.L_4:
        /*001c*/ 	.word	index@(causal_conv1d_fwd_kernel)
        /*0020*/ 	.word	0x00000000


	//----- nvinfo : EIATTR_FRAME_SIZE
	.align		4
.L_5:
        /*0024*/ 	.byte	0x04, 0x11
        /*0026*/ 	.short	(.L_7 - .L_6)
	.align		4
.L_6:
        /*0028*/ 	.word	index@(causal_conv1d_fwd_kernel)
        /*002c*/ 	.word	0x00000000
.L_7:


//--------------------- .nv.info.causal_conv1d_fwd_kernel --------------------------
	.section	.nv.info.causal_conv1d_fwd_kernel,"",@"SHT_CUDA_INFO"
	.align	4


	//----- nvinfo : EIATTR_CUDA_API_VERSION
	.align		4
        /*0000*/ 	.byte	0x04, 0x37
        /*0002*/ 	.short	(.L_9 - .L_8)
.L_8:
        /*0004*/ 	.word	0x0000007b


	//----- nvinfo : EIATTR_SW2861232_WAR
	.align		4
.L_9:
        /*0008*/ 	.byte	0x01, 0x35
	.zero		2


	//----- nvinfo : EIATTR_PARAM_CBANK
	.align		4
        /*000c*/ 	.byte	0x04, 0x0a
        /*000e*/ 	.short	(.L_11 - .L_10)
	.align		4
.L_10:
        /*0010*/ 	.word	index@(.nv.constant0.causal_conv1d_fwd_kernel)
        /*0014*/ 	.short	0x0160
        /*0016*/ 	.short	0x002c


	//----- nvinfo : EIATTR_CBANK_PARAM_SIZE
	.align		4
.L_11:
        /*0018*/ 	.byte	0x03, 0x19
        /*001a*/ 	.short	0x002c


	//----- nvinfo : EIATTR_KPARAM_INFO
	.align		4
        /*001c*/ 	.byte	0x04, 0x17
        /*001e*/ 	.short	(.L_13 - .L_12)
.L_12:
        /*0020*/ 	.word	0x00000000
        /*0024*/ 	.short	0x0005
        /*0026*/ 	.short	0x0028
        /*0028*/ 	.byte	0x00, 0xf0, 0x11, 0x00


	//----- nvinfo : EIATTR_KPARAM_INFO
	.align		4
.L_13:
        /*002c*/ 	.byte	0x04, 0x17
        /*002e*/ 	.short	(.L_15 - .L_14)
.L_14:
        /*0030*/ 	.word	0x00000000
        /*0034*/ 	.short	0x0004
        /*0036*/ 	.short	0x0020
        /*0038*/ 	.byte	0x00, 0xf0, 0x21, 0x00


	//----- nvinfo : EIATTR_KPARAM_INFO
	.align		4
.L_15:
        /*003c*/ 	.byte	0x04, 0x17
        /*003e*/ 	.short	(.L_17 - .L_16)
.L_16:
        /*0040*/ 	.word	0x00000000
        /*0044*/ 	.short	0x0003
        /*0046*/ 	.short	0x0018
        /*0048*/ 	.byte	0x00, 0xf0, 0x21, 0x00


	//----- nvinfo : EIATTR_KPARAM_INFO
	.align		4
.L_17:
        /*004c*/ 	.byte	0x04, 0x17
        /*004e*/ 	.short	(.L_19 - .L_18)
.L_18:
        /*0050*/ 	.word	0x00000000
        /*0054*/ 	.short	0x0002
        /*0056*/ 	.short	0x0010
        /*0058*/ 	.byte	0x00, 0xf0, 0x21, 0x00


	//----- nvinfo : EIATTR_KPARAM_INFO
	.align		4
.L_19:
        /*005c*/ 	.byte	0x04, 0x17
        /*005e*/ 	.short	(.L_21 - .L_20)
.L_20:
        /*0060*/ 	.word	0x00000000
        /*0064*/ 	.short	0x0001
        /*0066*/ 	.short	0x0008
        /*0068*/ 	.byte	0x00, 0xf0, 0x21, 0x00


	//----- nvinfo : EIATTR_KPARAM_INFO
	.align		4
.L_21:
        /*006c*/ 	.byte	0x04, 0x17
        /*006e*/ 	.short	(.L_23 - .L_22)
.L_22:
        /*0070*/ 	.word	0x00000000
        /*0074*/ 	.short	0x0000
        /*0076*/ 	.short	0x0000
        /*0078*/ 	.byte	0x00, 0xf0, 0x21, 0x00


	//----- nvinfo : EIATTR_MAXREG_COUNT
	.align		4
.L_23:
        /*007c*/ 	.byte	0x03, 0x1b
        /*007e*/ 	.short	0x0040


	//----- nvinfo : EIATTR_COOP_GROUP_MASK_REGIDS
	.align		4
        /*0080*/ 	.byte	0x04, 0x29
        /*0082*/ 	.short	(.L_25 - .L_24)


	//   ....[0]....
.L_24:
        /*0084*/ 	.word	0xffffffff


	//   ....[1]....
        /*0088*/ 	.word	0xffffffff


	//   ....[2]....
        /*008c*/ 	.word	0xffffffff


	//   ....[3]....
        /*0090*/ 	.word	0xffffffff


	//   ....[4]....
        /*0094*/ 	.word	0xffffffff


	//   ....[5]....
        /*0098*/ 	.word	0xffffffff


	//   ....[6]....
        /*009c*/ 	.word	0xffffffff


	//   ....[7]....
        /*00a0*/ 	.word	0xffffffff


	//----- nvinfo : EIATTR_COOP_GROUP_INSTR_OFFSETS
	.align		4
.L_25:
        /*00a4*/ 	.byte	0x04, 0x28
        /*00a6*/ 	.short	(.L_27 - .L_26)


	//   ....[0]....
.L_26:
        /*00a8*/ 	.word	0x00000230


	//   ....[1]....
        /*00ac*/ 	.word	0x00000240


	//   ....[2]....
        /*00b0*/ 	.word	0x00000250


	//   ....[3]....
        /*00b4*/ 	.word	0x00000280


	//   ....[4]....
        /*00b8*/ 	.word	0x000002a0


	//   ....[5]....
        /*00bc*/ 	.word	0x000002b0


	//   ....[6]....
        /*00c0*/ 	.word	0x000007b0


	//   ....[7]....
        /*00c4*/ 	.word	0x000007d0


	//----- nvinfo : EIATTR_EXIT_INSTR_OFFSETS
	.align		4
.L_27:
        /*00c8*/ 	.byte	0x04, 0x1c
        /*00ca*/ 	.short	(.L_29 - .L_28)


	//   ....[0]....
.L_28:
        /*00cc*/ 	.word	0x000009e0


	//   ....[1]....
        /*00d0*/ 	.word	0x00000a20


	//----- nvinfo : EIATTR_MAX_THREADS
	.align		4
.L_29:
        /*00d4*/ 	.byte	0x04, 0x05
        /*00d6*/ 	.short	(.L_31 - .L_30)
.L_30:
        /*00d8*/ 	.word	0x00000400
        /*00dc*/ 	.word	0x00000001
        /*00e0*/ 	.word	0x00000001
.L_31:


//--------------------- .nv.rel.action            --------------------------
	.section	.nv.rel.action,"",@"SHT_CUDA_RELOCINFO"
	.align	8
	.sectionentsize	8
        /*0000*/ 	.byte	0x73, 0x00, 0x00, 0x00, 0x00, 0x00, 0x00, 0x00, 0x00, 0x00, 0x00, 0x11, 0x25, 0x00, 0x05, 0x36


//--------------------- .nv.constant0.causal_conv1d_fwd_kernel --------------------------
	.section	.nv.constant0.causal_conv1d_fwd_kernel,"a",@progbits
	.align	4
.nv.constant0.causal_conv1d_fwd_kernel:
	.zero		396


//--------------------- .text.causal_conv1d_fwd_kernel --------------------------
	.section	.text.causal_conv1d_fwd_kernel,"ax",@progbits
	.sectionflags	@"SHF_BARRIERS=1"
	.sectioninfo	@"SHI_REGISTERS=30"
	.align	128
        .global         causal_conv1d_fwd_kernel
        .type           causal_conv1d_fwd_kernel,@function
        .size           causal_conv1d_fwd_kernel,(.L_x_1 - causal_conv1d_fwd_kernel)
        .other          causal_conv1d_fwd_kernel,@"STO_CUDA_ENTRY STV_DEFAULT"
causal_conv1d_fwd_kernel:
.text.causal_conv1d_fwd_kernel:
[----:B------:R-:W-:-:S02]  /*0000*/  IMAD.MOV.U32 R1, RZ, RZ, c[0x0][0x28] ;  /* 0x00000a00ff017624 */ /* 0x000fc400078e00ff */
[----:B------:R-:W0:Y:S01]  /*0010*/  S2R R6, SR_CTAID.Y ;  /* 0x0000000000067919 */ /* 0x000e220000002600 */
[----:B------:R-:W-:Y:S01]  /*0020*/  IMAD.MOV.U32 R11, RZ, RZ, 0x4 ;  /* 0x00000004ff0b7424 */ /* 0x000fe200078e00ff */
[----:B------:R-:W-:Y:S01]  /*0030*/  ULDC.64 UR4, c[0x0][0x118] ;  /* 0x0000460000047ab9 */ /* 0x000fe20000000a00 */
[----:B0-----:R-:W-:-:S04]  /*0040*/  IMAD.SHL.U32 R6, R6, 0x2, RZ ;  /* 0x0000000206067824 */ /* 0x001fc800078e00ff */
[----:B------:R-:W-:-:S05]  /*0050*/  IMAD.WIDE R6, R6, R11, c[0x0][0x180] ;  /* 0x0000600006067625 */ /* 0x000fca00078e020b */
[----:B------:R0:W2:Y:S01]  /*0060*/  LDG.E R10, [R6.64] ;  /* 0x00000004060a7981 */ /* 0x0000a2000c1e1900 */
[----:B------:R-:W-:Y:S01]  /*0070*/  IMAD.MOV.U32 R9, RZ, RZ, 0x2 ;  /* 0x00000002ff097424 */ /* 0x000fe200078e00ff */
[----:B------:R-:W-:Y:S02]  /*0080*/  PRMT R15, RZ, 0x7610, R15 ;  /* 0x00007610ff0f7816 */ /* 0x000fe4000000000f */
[----:B------:R-:W1:Y:S04]  /*0090*/  S2R R2, SR_TID.X ;  /* 0x0000000000027919 */ /* 0x000e680000002100 */
[----:B------:R-:W3:Y:S04]  /*00a0*/  S2R R14, SR_CTAID.X ;  /* 0x00000000000e7919 */ /* 0x000ee80000002500 */
[----:B0-----:R0:W4:Y:S01]  /*00b0*/  LDG.E R7, [R6.64+0x4] ;  /* 0x0000040406077981 */ /* 0x001122000c1e1900 */
[----:B-1----:R-:W-:-:S02]  /*00c0*/  SHF.R.U32.HI R3, RZ, 0x2, R2 ;  /* 0x00000002ff037819 */ /* 0x002fc40000011602 */
[----:B------:R-:W-:Y:S01]  /*00d0*/  LOP3.LUT P0, R4, R2, 0x3, RZ, 0xc0, !PT ;  /* 0x0000000302047812 */ /* 0x000fe2000780c0ff */
[----:B---3--:R-:W-:Y:S01]  /*00e0*/  IMAD.SHL.U32 R14, R14, 0x20, RZ ;  /* 0x000000200e0e7824 */ /* 0x008fe200078e00ff */
[----:B------:R-:W-:-:S04]  /*00f0*/  SGXT.U32 R3, R3, 0x5 ;  /* 0x000000050303781a */ /* 0x000fc80000000000 */
[----:B------:R-:W-:-:S04]  /*0100*/  LOP3.LUT R0, R14, R3, RZ, 0xfc, !PT ;  /* 0x000000030e007212 */ /* 0x000fc800078efcff */
[C---:B------:R-:W-:Y:S01]  /*0110*/  ISETP.GE.AND P1, PT, R0.reuse, 0x800, PT ;  /* 0x000008000000780c */ /* 0x040fe20003f26270 */
[----:B------:R-:W-:-:S04]  /*0120*/  IMAD.SHL.U32 R8, R0, 0x4, RZ ;  /* 0x0000000400087824 */ /* 0x000fc800078e00ff */
[----:B------:R-:W-:-:S06]  /*0130*/  IMAD.WIDE R8, R8, R9, c[0x0][0x170] ;  /* 0x00005c0008087625 */ /* 0x000fcc00078e0209 */
[----:B------:R-:W-:-:S05]  /*0140*/  IMAD.WIDE.U32 R12, R4, 0x2, R8 ;  /* 0x00000002040c7825 */ /* 0x000fca00078e0008 */
[----:B------:R1:W3:Y:S01]  /*0150*/  @!P1 LDG.E.U16 R15, [R12.64] ;  /* 0x000000040c0f9981 */ /* 0x0002e2000c1e1500 */
[----:B------:R-:W-:Y:S01]  /*0160*/  ISETP.EQ.AND P2, PT, R4, 0x2, PT ;  /* 0x000000020400780c */ /* 0x000fe20003f42270 */
[----:B--2---:R-:W-:-:S05]  /*0170*/  IMAD.WIDE R10, R10, R11, c[0x0][0x178] ;  /* 0x00005e000a0a7625 */ /* 0x004fca00078e020b */
[----:B------:R2:W5:Y:S04]  /*0180*/  LDG.E R5, [R10.64] ;  /* 0x000000040a057981 */ /* 0x000568000c1e1900 */
[----:B------:R2:W5:Y:S01]  /*0190*/  LDG.E R0, [R10.64+0x4] ;  /* 0x000004040a007981 */ /* 0x000562000c1e1900 */
[----:B-1----:R-:W-:Y:S02]  /*01a0*/  SEL R13, RZ, 0x3f800000, !P2 ;  /* 0x3f800000ff0d7807 */ /* 0x002fe40005000000 */
[----:B------:R-:W-:Y:S02]  /*01b0*/  FSEL R9, RZ, 1, P0 ;  /* 0x3f800000ff097808 */ /* 0x000fe40000000000 */
[----:B---3--:R-:W-:Y:S02]  /*01c0*/  SEL R8, R15, RZ, !P1 ;  /* 0x000000ff0f087207 */ /* 0x008fe40004800000 */
[----:B------:R-:W-:-:S03]  /*01d0*/  ISETP.EQ.AND P1, PT, R4, 0x1, PT ;  /* 0x000000010400780c */ /* 0x000fc60003f22270 */
[----:B------:R-:W-:Y:S01]  /*01e0*/  HADD2.F32 R8, -RZ, R8.H0_H0 ;  /* 0x20000008ff087230 */ /* 0x000fe20000004100 */
[----:B------:R-:W-:-:S04]  /*01f0*/  SEL R15, RZ, 0x3f800000, !P1 ;  /* 0x3f800000ff0f7807 */ /* 0x000fc80004800000 */
[-C--:B------:R-:W-:Y:S01]  /*0200*/  FMUL R19, R13, R8.reuse ;  /* 0x000000080d137220 */ /* 0x080fe20000400000 */
[-C--:B------:R-:W-:Y:S01]  /*0210*/  FMUL R17, R15, R8.reuse ;  /* 0x000000080f117220 */ /* 0x080fe20000400000 */
[----:B------:R-:W-:-:S03]  /*0220*/  FMUL R12, R9, R8 ;  /* 0x00000008090c7220 */ /* 0x000fc60000400000 */
[----:B--2---:R-:W1:Y:S04]  /*0230*/  SHFL.BFLY PT, R10, R19, 0x2, 0x1f ;  /* 0x0c401f00130a7f89 */ /* 0x004e6800000e0000 */
[----:B0-----:R-:W0:Y:S04]  /*0240*/  SHFL.BFLY PT, R6, R17, 0x2, 0x1f ;  /* 0x0c401f0011067f89 */ /* 0x001e2800000e0000 */
[----:B------:R-:W2:Y:S01]  /*0250*/  SHFL.BFLY PT, R12, R12, 0x2, 0x1f ;  /* 0x0c401f000c0c7f89 */ /* 0x000ea200000e0000 */
[-C--:B-1----:R-:W-:Y:S01]  /*0260*/  FFMA R13, R13, R8.reuse, R10 ;  /* 0x000000080d0d7223 */ /* 0x082fe2000000000a */
[----:B0-----:R-:W-:-:S04]  /*0270*/  FFMA R15, R15, R8, R6 ;  /* 0x000000080f0f7223 */ /* 0x001fc80000000006 */
[----:B------:R-:W0:Y:S01]  /*0280*/  SHFL.BFLY PT, R20, R13, 0x1, 0x1f ;  /* 0x0c201f000d147f89 */ /* 0x000e2200000e0000 */
[----:B--2---:R-:W-:-:S03]  /*0290*/  FFMA R9, R9, R8, R12 ;  /* 0x0000000809097223 */ /* 0x004fc6000000000c */
[----:B------:R-:W1:Y:S04]  /*02a0*/  SHFL.BFLY PT, R18, R15, 0x1, 0x1f ;  /* 0x0c201f000f127f89 */ /* 0x000e6800000e0000 */
[----:B------:R-:W2:Y:S01]  /*02b0*/  SHFL.BFLY PT, R10, R9, 0x1, 0x1f ;  /* 0x0c201f00090a7f89 */ /* 0x000ea200000e0000 */
[--C-:B------:R-:W-:Y:S01]  /*02c0*/  SHF.R.U32.HI R16, RZ, 0x5, R2.reuse ;  /* 0x00000005ff107819 */ /* 0x100fe20000011602 */
[----:B----4-:R-:W-:Y:S01]  /*02d0*/  IMAD.SHL.U32 R11, R7, 0x4, RZ ;  /* 0x00000004070b7824 */ /* 0x010fe200078e00ff */
[----:B------:R-:W-:Y:S02]  /*02e0*/  LOP3.LUT R6, R14, 0x1f, R2, 0xf8, !PT ;  /* 0x0000001f0e067812 */ /* 0x000fe400078ef802 */
[----:B------:R-:W-:Y:S02]  /*02f0*/  SGXT.U32 R16, R16, 0x2 ;  /* 0x000000021010781a */ /* 0x000fe40000000000 */
[----:B------:R-:W-:-:S02]  /*0300*/  SHF.R.S32.HI R7, RZ, 0x1f, R6 ;  /* 0x0000001fff077819 */ /* 0x000fc40000011406 */
[----:B------:R-:W-:Y:S01]  /*0310*/  LOP3.LUT R21, R11, R16, RZ, 0xfc, !PT ;  /* 0x000000100b157212 */ /* 0x000fe200078efcff */
[----:B0-----:R-:W-:-:S04]  /*0320*/  FADD R24, R13, R20 ;  /* 0x000000140d187221 */ /* 0x001fc80000000000 */
[----:B------:R-:W-:Y:S01]  /*0330*/  IMAD.WIDE R12, R21, 0x800, R6 ;  /* 0x00000800150c7825 */ /* 0x000fe200078e0206 */
[----:B-1----:R-:W-:Y:S01]  /*0340*/  FADD R22, R15, R18 ;  /* 0x000000120f167221 */ /* 0x002fe20000000000 */
[----:B------:R-:W-:Y:S01]  /*0350*/  IADD3 R15, R11, -0x3, RZ ;  /* 0xfffffffd0b0f7810 */ /* 0x000fe20007ffe0ff */
[----:B--2---:R-:W-:Y:S01]  /*0360*/  FADD R14, R9, R10 ;  /* 0x0000000a090e7221 */ /* 0x004fe20000000000 */
[----:B------:R-:W-:Y:S02]  /*0370*/  IMAD.MOV.U32 R10, RZ, RZ, 0x1000 ;  /* 0x00001000ff0a7424 */ /* 0x000fe400078e00ff */
[----:B------:R-:W-:Y:S01]  /*0380*/  IADD3 R25, P1, R16, R15, RZ ;  /* 0x0000000f10197210 */ /* 0x000fe20007f3e0ff */
[C---:B------:R-:W-:Y:S01]  /*0390*/  IMAD.SHL.U32 R9, R12.reuse, 0x2, RZ ;  /* 0x000000020c097824 */ /* 0x040fe200078e00ff */
[----:B------:R-:W-:Y:S01]  /*03a0*/  SHF.L.U64.HI R7, R12, 0x1, R13 ;  /* 0x000000010c077819 */ /* 0x000fe2000001020d */
[----:B------:R0:W-:Y:S01]  /*03b0*/  STS [R3.X4], R14 ;  /* 0x0000000e03007388 */ /* 0x0001e20000004800 */
[----:B-----5:R-:W-:-:S02]  /*03c0*/  SHF.R.S32.HI R17, RZ, 0x1f, R5 ;  /* 0x0000001fff117819 */ /* 0x020fc40000011405 */
[----:B------:R-:W-:-:S04]  /*03d0*/  IADD3 R26, P0, -R5, R0, RZ ;  /* 0x00000000051a7210 */ /* 0x000fc80007f1e1ff */
[----:B------:R-:W-:Y:S02]  /*03e0*/  LEA.HI.X.SX32 R27, R0, ~R17, 0x1, P0 ;  /* 0x80000011001b7211 */ /* 0x000fe400000f0eff */
[C---:B------:R-:W-:Y:S02]  /*03f0*/  IADD3 R17, R11.reuse, -0x2, RZ ;  /* 0xfffffffe0b117810 */ /* 0x040fe40007ffe0ff */
[----:B------:R-:W-:Y:S01]  /*0400*/  IADD3 R11, R11, -0x1, RZ ;  /* 0xffffffff0b0b7810 */ /* 0x000fe20007ffe0ff */
[----:B------:R-:W-:Y:S01]  /*0410*/  IMAD.WIDE R12, R5, R10, c[0x0][0x160] ;  /* 0x00005800050c7625 */ /* 0x000fe200078e020a */
[----:B------:R-:W-:Y:S02]  /*0420*/  LEA.HI.X.SX32 R0, R15, RZ, 0x1, P1 ;  /* 0x000000ff0f007211 */ /* 0x000fe400008f0eff */
[C---:B------:R-:W-:Y:S02]  /*0430*/  IADD3 R19, P4, R16.reuse, R11, RZ ;  /* 0x0000000b10137210 */ /* 0x040fe40007f9e0ff */
[----:B------:R-:W-:-:S02]  /*0440*/  IADD3 R23, P3, R16, R17, RZ ;  /* 0x0000001110177210 */ /* 0x000fc40007f7e0ff */
[----:B------:R-:W-:Y:S02]  /*0450*/  ISETP.GE.U32.AND P1, PT, R25, R26, PT ;  /* 0x0000001a1900720c */ /* 0x000fe40003f26070 */
[----:B------:R-:W-:Y:S02]  /*0460*/  LEA.HI.X.SX32 R11, R11, RZ, 0x1, P4 ;  /* 0x000000ff0b0b7211 */ /* 0x000fe400020f0eff */
[-C--:B0-----:R-:W-:Y:S02]  /*0470*/  LEA R14, P2, R25, R12.reuse, 0xc ;  /* 0x0000000c190e7211 */ /* 0x081fe400078460ff */
[----:B------:R-:W-:Y:S02]  /*0480*/  LEA.HI.X.SX32 R20, R17, RZ, 0x1, P3 ;  /* 0x000000ff11147211 */ /* 0x000fe400018f0eff */
[----:B------:R-:W-:Y:S02]  /*0490*/  LEA R16, P4, R23, R12, 0xc ;  /* 0x0000000c17107211 */ /* 0x000fe400078860ff */
[----:B------:R-:W-:-:S02]  /*04a0*/  ISETP.GT.U32.AND P0, PT, R25, -0x1, PT ;  /* 0xffffffff1900780c */ /* 0x000fc40003f04070 */
[C---:B------:R-:W-:Y:S02]  /*04b0*/  ISETP.GE.AND.EX P1, PT, R0.reuse, R27, PT, P1 ;  /* 0x0000001b0000720c */ /* 0x040fe40003f26310 */
[----:B------:R-:W-:Y:S02]  /*04c0*/  ISETP.GE.U32.AND P3, PT, R23, R26, PT ;  /* 0x0000001a1700720c */ /* 0x000fe40003f66070 */
[----:B------:R-:W-:Y:S02]  /*04d0*/  LEA R18, P5, R19, R12, 0xc ;  /* 0x0000000c13127211 */ /* 0x000fe400078a60ff */
[-C--:B------:R-:W-:Y:S02]  /*04e0*/  LEA.HI.X R15, R25, R13.reuse, R0, 0xc, P2 ;  /* 0x0000000d190f7211 */ /* 0x080fe400010f6400 */
[----:B------:R-:W-:Y:S02]  /*04f0*/  LEA.HI.X R17, R23, R13, R20, 0xc, P4 ;  /* 0x0000000d17117211 */ /* 0x000fe400020f6414 */
[----:B------:R-:W-:-:S02]  /*0500*/  ISETP.GT.AND.EX P1, PT, R0, -0x1, !P1, P0 ;  /* 0xffffffff0000780c */ /* 0x000fc40004f24300 */
[----:B------:R-:W-:Y:S02]  /*0510*/  ISETP.GT.U32.AND P2, PT, R23, -0x1, PT ;  /* 0xffffffff1700780c */ /* 0x000fe40003f44070 */
[C---:B------:R-:W-:Y:S02]  /*0520*/  ISETP.GE.U32.AND P4, PT, R19.reuse, R26, PT ;  /* 0x0000001a1300720c */ /* 0x040fe40003f86070 */
[----:B------:R-:W-:Y:S02]  /*0530*/  ISETP.GE.AND.EX P3, PT, R20, R27, PT, P3 ;  /* 0x0000001b1400720c */ /* 0x000fe40003f66330 */
[C---:B------:R-:W-:Y:S02]  /*0540*/  ISETP.GT.U32.AND P0, PT, R19.reuse, -0x1, PT ;  /* 0xffffffff1300780c */ /* 0x040fe40003f04070 */
[----:B------:R-:W-:Y:S02]  /*0550*/  LEA.HI.X R19, R19, R13, R11, 0xc, P5 ;  /* 0x0000000d13137211 */ /* 0x000fe400028f640b */
[----:B------:R-:W-:-:S02]  /*0560*/  ISETP.GT.U32.AND P5, PT, R26, R21, PT ;  /* 0x000000151a00720c */ /* 0x000fc40003fa4070 */
[----:B------:R-:W-:Y:S02]  /*0570*/  SHF.R.S32.HI R0, RZ, 0x1f, R21 ;  /* 0x0000001fff007819 */ /* 0x000fe40000011415 */
[----:B------:R-:W-:Y:S02]  /*0580*/  ISETP.GE.AND.EX P4, PT, R11, R27, PT, P4 ;  /* 0x0000001b0b00720c */ /* 0x000fe40003f86340 */
[----:B------:R-:W-:Y:S02]  /*0590*/  ISETP.GT.AND.EX P2, PT, R20, -0x1, !P3, P2 ;  /* 0xffffffff1400780c */ /* 0x000fe40005f44320 */
[----:B------:R-:W-:Y:S02]  /*05a0*/  ISETP.LT.U32.AND P1, PT, R6, 0x800, P1 ;  /* 0x000008000600780c */ /* 0x000fe40000f21070 */
[----:B------:R-:W-:Y:S02]  /*05b0*/  ISETP.GT.AND.EX P5, PT, R27, R0, PT, P5 ;  /* 0x000000001b00720c */ /* 0x000fe40003fa4350 */
[----:B------:R-:W-:-:S02]  /*05c0*/  ISETP.GT.AND.EX P0, PT, R11, -0x1, !P4, P0 ;  /* 0xffffffff0b00780c */ /* 0x000fc40006704300 */
[C---:B------:R-:W-:Y:S01]  /*05d0*/  ISETP.LT.U32.AND P2, PT, R6.reuse, 0x800, P2 ;  /* 0x000008000600780c */ /* 0x040fe20001741070 */
[C---:B------:R-:W-:Y:S01]  /*05e0*/  IMAD.WIDE R14, R6.reuse, 0x2, R14 ;  /* 0x00000002060e7825 */ /* 0x040fe200078e020e */
[----:B------:R-:W-:Y:S02]  /*05f0*/  ISETP.GT.AND P5, PT, R21, -0x1, P5 ;  /* 0xffffffff1500780c */ /* 0x000fe40002fa4270 */
[----:B------:R-:W-:Y:S02]  /*0600*/  PRMT R11, RZ, 0x7610, R11 ;  /* 0x00007610ff0b7816 */ /* 0x000fe4000000000b */
[C---:B------:R-:W-:Y:S01]  /*0610*/  ISETP.LT.U32.AND P3, PT, R6.reuse, 0x800, P0 ;  /* 0x000008000600780c */ /* 0x040fe20000761070 */
[C---:B------:R-:W-:Y:S01]  /*0620*/  IMAD.WIDE R16, R6.reuse, 0x2, R16 ;  /* 0x0000000206107825 */ /* 0x040fe200078e0210 */
[C---:B------:R-:W-:Y:S02]  /*0630*/  ISETP.LT.U32.AND P0, PT, R6.reuse, 0x800, P5 ;  /* 0x000008000600780c */ /* 0x040fe40002f01070 */
[----:B------:R-:W-:Y:S01]  /*0640*/  PRMT R20, RZ, 0x7610, R20 ;  /* 0x00007610ff147816 */ /* 0x000fe20000000014 */
[----:B------:R-:W-:Y:S01]  /*0650*/  IMAD.WIDE R18, R6, 0x2, R18 ;  /* 0x0000000206127825 */ /* 0x000fe200078e0212 */
[----:B------:R-:W-:Y:S01]  /*0660*/  LOP3.LUT R6, R2, 0x1f, RZ, 0xc0, !PT ;  /* 0x0000001f02067812 */ /* 0x000fe200078ec0ff */
[----:B------:R0:W2:Y:S04]  /*0670*/  @P1 LDG.E.U16 R11, [R14.64] ;  /* 0x000000040e0b1981 */ /* 0x0000a8000c1e1500 */
[----:B------:R-:W-:Y:S06]  /*0680*/  BAR.SYNC 0x0 ;  /* 0x0000000000007b1d */ /* 0x000fec0000000000 */
[----:B------:R-:W-:Y:S01]  /*0690*/  IADD3 R12, P6, R12, R9, RZ ;  /* 0x000000090c0c7210 */ /* 0x000fe20007fde0ff */
[----:B------:R1:W3:Y:S01]  /*06a0*/  @P2 LDG.E.U16 R20, [R16.64] ;  /* 0x0000000410142981 */ /* 0x0002e2000c1e1500 */
[----:B------:R-:W-:-:S03]  /*06b0*/  PRMT R21, RZ, 0x7610, R21 ;  /* 0x00007610ff157816 */ /* 0x000fc60000000015 */
[----:B------:R-:W-:Y:S01]  /*06c0*/  LDS R0, [R6.X4] ;  /* 0x0000000006007984 */ /* 0x000fe20000004800 */
[----:B0-----:R-:W-:Y:S01]  /*06d0*/  PRMT R15, RZ, 0x7610, R15 ;  /* 0x00007610ff0f7816 */ /* 0x001fe2000000000f */
[----:B------:R-:W-:Y:S02]  /*06e0*/  IMAD.X R13, R13, 0x1, R7, P6 ;  /* 0x000000010d0d7824 */ /* 0x000fe400030e0607 */
[----:B------:R-:W-:Y:S06]  /*06f0*/  BAR.SYNC 0x0 ;  /* 0x0000000000007b1d */ /* 0x000fec0000000000 */
[----:B------:R-:W-:Y:S04]  /*0700*/  STS [R3.X4], R22 ;  /* 0x0000001603007388 */ /* 0x000fe80000004800 */
[----:B------:R-:W-:Y:S06]  /*0710*/  BAR.SYNC 0x0 ;  /* 0x0000000000007b1d */ /* 0x000fec0000000000 */
[----:B------:R-:W4:Y:S04]  /*0720*/  @P3 LDG.E.U16 R21, [R18.64] ;  /* 0x0000000412153981 */ /* 0x000f28000c1e1500 */
[----:B------:R-:W-:Y:S04]  /*0730*/  LDS R14, [R6.X4] ;  /* 0x00000000060e7984 */ /* 0x000fe80000004800 */
[----:B------:R-:W-:Y:S06]  /*0740*/  BAR.SYNC 0x0 ;  /* 0x0000000000007b1d */ /* 0x000fec0000000000 */
[----:B------:R-:W-:Y:S04]  /*0750*/  STS [R3.X4], R24 ;  /* 0x0000001803007388 */ /* 0x000fe80000004800 */
[----:B------:R-:W-:Y:S06]  /*0760*/  BAR.SYNC 0x0 ;  /* 0x0000000000007b1d */ /* 0x000fec0000000000 */
[----:B------:R0:W5:Y:S01]  /*0770*/  @P0 LDG.E.U16 R15, [R12.64] ;  /* 0x000000040c0f0981 */ /* 0x000162000c1e1500 */
[----:B------:R-:W-:-:S04]  /*0780*/  ISETP.EQ.AND P1, PT, R4, 0x3, PT ;  /* 0x000000030400780c */ /* 0x000fc80003f22270 */
[----:B-1----:R-:W-:-:S05]  /*0790*/  SEL R17, RZ, 0x3f800000, !P1 ;  /* 0x3f800000ff117807 */ /* 0x002fca0004800000 */
[----:B------:R-:W-:-:S05]  /*07a0*/  FMUL R16, R8, R17 ;  /* 0x0000001108107220 */ /* 0x000fca0000400000 */
[----:B------:R-:W1:Y:S02]  /*07b0*/  SHFL.BFLY PT, R23, R16, 0x2, 0x1f ;  /* 0x0c401f0010177f89 */ /* 0x000e6400000e0000 */
[----:B-1----:R-:W-:-:S05]  /*07c0*/  FFMA R23, R8, R17, R23 ;  /* 0x0000001108177223 */ /* 0x002fca0000000017 */
[----:B------:R-:W1:Y:S02]  /*07d0*/  SHFL.BFLY PT, R4, R23, 0x1, 0x1f ;  /* 0x0c201f0017047f89 */ /* 0x000e6400000e0000 */
[----:B-1----:R-:W-:Y:S02]  /*07e0*/  FADD R8, R23, R4 ;  /* 0x0000000417087221 */ /* 0x002fe40000000000 */
[----:B------:R-:W1:Y:S04]  /*07f0*/  LDS R4, [R6.X4] ;  /* 0x0000000006047984 */ /* 0x000e680000004800 */
[----:B------:R-:W-:Y:S06]  /*0800*/  BAR.SYNC 0x0 ;  /* 0x0000000000007b1d */ /* 0x000fec0000000000 */
[----:B------:R-:W-:Y:S04]  /*0810*/  STS [R3.X4], R8 ;  /* 0x0000000803007388 */ /* 0x000fe80000004800 */
[----:B------:R-:W-:Y:S06]  /*0820*/  BAR.SYNC 0x0 ;  /* 0x0000000000007b1d */ /* 0x000fec0000000000 */
[----:B0-----:R-:W0:Y:S01]  /*0830*/  LDS R12, [R6.X4] ;  /* 0x00000000060c7984 */ /* 0x001e220000004800 */
[----:B--2---:R-:W-:-:S05]  /*0840*/  HADD2.F32 R13, -RZ, R11.H0_H0 ;  /* 0x2000000bff0d7230 */ /* 0x004fca0000004100 */
[----:B------:R-:W-:Y:S01]  /*0850*/  FFMA R13, R0, R13, RZ ;  /* 0x0000000d000d7223 */ /* 0x000fe200000000ff */
[----:B---3--:R-:W-:-:S05]  /*0860*/  HADD2.F32 R11, -RZ, R20.H0_H0 ;  /* 0x20000014ff0b7230 */ /* 0x008fca0000004100 */
[----:B------:R-:W-:Y:S01]  /*0870*/  FFMA R11, R14, R11, R13 ;  /* 0x0000000b0e0b7223 */ /* 0x000fe2000000000d */
[----:B----4-:R-:W-:-:S05]  /*0880*/  HADD2.F32 R21, -RZ, R21.H0_H0 ;  /* 0x20000015ff157230 */ /* 0x010fca0000004100 */
[----:B-1----:R-:W-:Y:S01]  /*0890*/  FFMA R21, R4, R21, R11 ;  /* 0x0000001504157223 */ /* 0x002fe2000000000b */
[----:B-----5:R-:W-:-:S05]  /*08a0*/  HADD2.F32 R15, -RZ, R15.H0_H0 ;  /* 0x2000000fff0f7230 */ /* 0x020fca0000004100 */
[----:B0-----:R-:W-:-:S04]  /*08b0*/  FFMA R12, R12, R15, R21 ;  /* 0x0000000f0c0c7223 */ /* 0x001fc80000000015 */
[----:B------:R-:W-:-:S04]  /*08c0*/  FADD R0, RZ, -R12 ;  /* 0x8000000cff007221 */ /* 0x000fc80000000000 */
[----:B------:R-:W-:-:S05]  /*08d0*/  FMUL R0, R0, 1.4426950216293334961 ;  /* 0x3fb8aa3b00007820 */ /* 0x000fca0000400000 */
[----:B------:R-:W-:-:S13]  /*08e0*/  FSETP.GEU.AND P1, PT, R0, -126, PT ;  /* 0xc2fc00000000780b */ /* 0x000fda0003f2e000 */
[----:B------:R-:W-:-:S04]  /*08f0*/  @!P1 FMUL R0, R0, 0.5 ;  /* 0x3f00000000009820 */ /* 0x000fc80000400000 */
[----:B------:R-:W0:Y:S02]  /*0900*/  MUFU.EX2 R3, R0 ;  /* 0x0000000000037308 */ /* 0x000e240000000800 */
[----:B0-----:R-:W-:-:S04]  /*0910*/  @!P1 FMUL R3, R3, R3 ;  /* 0x0000000303039220 */ /* 0x001fc80000400000 */
[----:B------:R-:W-:-:S05]  /*0920*/  FADD R4, R3, 1 ;  /* 0x3f80000003047421 */ /* 0x000fca0000000000 */
[----:B------:R-:W-:Y:S02]  /*0930*/  FSETP.GT.AND P2, PT, R4, 8.50705917302346158658e+37, PT ;  /* 0x7e8000000400780b */ /* 0x000fe40003f44000 */
[----:B------:R-:W-:-:S11]  /*0940*/  LOP3.LUT P1, RZ, R2, 0x380, RZ, 0xc0, !PT ;  /* 0x0000038002ff7812 */ /* 0x000fd6000782c0ff */
[----:B------:R-:W-:Y:S01]  /*0950*/  @P2 FMUL R4, R4, 0.25 ;  /* 0x3e80000004042820 */ /* 0x000fe20000400000 */
[----:B------:R-:W-:-:S05]  /*0960*/  PLOP3.LUT P0, PT, P1, P0, PT, 0x8, 0x0 ;  /* 0x000000000000781c */ /* 0x000fca0000f00170 */
[----:B------:R-:W0:Y:S01]  /*0970*/  MUFU.RCP R4, R4 ;  /* 0x0000000400047308 */ /* 0x000e220000001000 */
[----:B------:R-:W-:-:S05]  /*0980*/  IMAD.MOV.U32 R3, RZ, RZ, 0x3e800000 ;  /* 0x3e800000ff037424 */ /* 0x000fca00078e00ff */
[----:B------:R-:W-:Y:S01]  /*0990*/  FSEL R3, R3, 1, P2 ;  /* 0x3f80000003037808 */ /* 0x000fe20001000000 */
[----:B------:R-:W-:-:S05]  /*09a0*/  IMAD.WIDE R10, R5, R10, c[0x0][0x168] ;  /* 0x00005a00050a7625 */ /* 0x000fca00078e020a */
[----:B------:R-:W-:Y:S01]  /*09b0*/  IADD3 R2, P1, R10, R9, RZ ;  /* 0x000000090a027210 */ /* 0x000fe20007f3e0ff */
[----:B0-----:R-:W-:-:S04]  /*09c0*/  FMUL R3, R4, R3 ;  /* 0x0000000304037220 */ /* 0x001fc80000400000 */
[----:B------:R-:W-:Y:S01]  /*09d0*/  FMUL R12, R12, R3 ;  /* 0x000000030c0c7220 */ /* 0x000fe20000400000 */
[----:B------:R-:W-:Y:S07]  /*09e0*/  @!P0 EXIT ;  /* 0x000000000000894d */ /* 0x000fee0003800000 */
[----:B------:R-:W-:Y:S01]  /*09f0*/  F2FP.PACK_AB R12, RZ, R12 ;  /* 0x0000000cff0c723e */ /* 0x000fe200000000ff */
[----:B------:R-:W-:-:S05]  /*0a00*/  IMAD.X R3, R11, 0x1, R7, P1 ;  /* 0x000000010b037824 */ /* 0x000fca00008e0607 */
[----:B------:R-:W-:Y:S01]  /*0a10*/  STG.E.U16 [R2.64], R12 ;  /* 0x0000000c02007986 */ /* 0x000fe2000c101504 */
[----:B------:R-:W-:Y:S05]  /*0a20*/  EXIT ;  /* 0x000000000000794d */ /* 0x000fea0003800000 */
.L_x_0:
[----:B------:R-:W-:-:S00]  /*0a30*/  BRA `(.L_x_0) ;  /* 0xfffffff000007947 */ /* 0x000fc0000383ffff */
[----:B------:R-:W-:-:S00]  /*0a40*/  NOP ;  /* 0x0000000000007918 */ /* 0x000fc00000000000 */
        /* <DEDUP_REMOVED lines=11> */
.L_x_1:


//--------------------- .nv.shared.causal_conv1d_fwd_kernel --------------------------
	.section	.nv.shared.causal_conv1d_fwd_kernel,"aw",@nobits
	.align	16
